	.headerflags	@"EF_CUDA_TEXMODE_UNIFIED EF_CUDA_64BIT_ADDRESS EF_CUDA_ACCELERATORS EF_CUDA_SM90 EF_CUDA_VIRTUAL_SM(EF_CUDA_SM90)"
	.elftype	@"ET_EXEC"


//--------------------- .nv.info                  --------------------------
	.section	.nv.info,"",@"SHT_CUDA_INFO"
	.align	4


	//----- nvinfo : EIATTR_REGCOUNT
	.align		4
        /*0000*/ 	.byte	0x04, 0x2f
        /*0002*/ 	.short	(.L_3 - .L_2)
	.align		4
.L_2:
        /*0004*/ 	.word	index@(triton_poi_fused__native_batch_norm_legit_no_training_convolution_relu_1)
        /*0008*/ 	.word	0x0000001a


	//----- nvinfo : EIATTR_MIN_STACK_SIZE
	.align		4
.L_3:
        /*000c*/ 	.byte	0x04, 0x12
        /*000e*/ 	.short	(.L_5 - .L_4)
	.align		4
.L_4:
        /*0010*/ 	.word	index@(triton_poi_fused__native_batch_norm_legit_no_training_convolution_relu_1)
        /*0014*/ 	.word	0x00000000


	//----- nvinfo : EIATTR_FRAME_SIZE
	.align		4
.L_5:
        /*0018*/ 	.byte	0x04, 0x11
        /*001a*/ 	.short	(.L_7 - .L_6)
	.align		4
.L_6:
        /*001c*/ 	.word	index@(triton_poi_fused__native_batch_norm_legit_no_training_convolution_relu_1)
        /*0020*/ 	.word	0x00000000


	//----- nvinfo : EIATTR_MIN_STACK_SIZE
	.align		4
.L_7:
        /*0024*/ 	.byte	0x04, 0x12
        /*0026*/ 	.short	(.L_9 - .L_8)
	.align		4
.L_8:
        /*0028*/ 	.word	index@(triton_poi_fused__native_batch_norm_legit_no_training_convolution_relu_1)
        /*002c*/ 	.word	0x00000000
.L_9:


//--------------------- .nv.info.triton_poi_fused__native_batch_norm_legit_no_training_convolution_relu_1 --------------------------
	.section	.nv.info.triton_poi_fused__native_batch_norm_legit_no_training_convolution_relu_1,"",@"SHT_CUDA_INFO"
	.sectionflags	@""
	.align	4


	//----- nvinfo : EIATTR_CUDA_API_VERSION
	.align		4
        /*0000*/ 	.byte	0x04, 0x37
        /*0002*/ 	.short	(.L_11 - .L_10)
.L_10:
        /*0004*/ 	.word	0x0000007c


	//----- nvinfo : EIATTR_KPARAM_INFO
	.align		4
.L_11:
        /*0008*/ 	.byte	0x04, 0x17
        /*000a*/ 	.short	(.L_13 - .L_12)
.L_12:
        /*000c*/ 	.word	0x00000000
        /*0010*/ 	.short	0x0007
        /*0012*/ 	.short	0x0038
        /*0014*/ 	.byte	0x00, 0xf0, 0x11, 0x00


	//----- nvinfo : EIATTR_KPARAM_INFO
	.align		4
.L_13:
        /*0018*/ 	.byte	0x04, 0x17
        /*001a*/ 	.short	(.L_15 - .L_14)
.L_14:
        /*001c*/ 	.word	0x00000000
        /*0020*/ 	.short	0x0006
        /*0022*/ 	.short	0x0030
        /*0024*/ 	.byte	0x00, 0xf4, 0x21, 0x00


	//----- nvinfo : EIATTR_KPARAM_INFO
	.align		4
.L_15:
        /*0028*/ 	.byte	0x04, 0x17
        /*002a*/ 	.short	(.L_17 - .L_16)
.L_16:
        /*002c*/ 	.word	0x00000000
        /*0030*/ 	.short	0x0005
        /*0032*/ 	.short	0x0028
        /*0034*/ 	.byte	0x00, 0xf4, 0x21, 0x00


	//----- nvinfo : EIATTR_KPARAM_INFO
	.align		4
.L_17:
        /*0038*/ 	.byte	0x04, 0x17
        /*003a*/ 	.short	(.L_19 - .L_18)
.L_18:
        /*003c*/ 	.word	0x00000000
        /*0040*/ 	.short	0x0004
        /*0042*/ 	.short	0x0020
        /*0044*/ 	.byte	0x00, 0xf4, 0x21, 0x00


	//----- nvinfo : EIATTR_KPARAM_INFO
	.align		4
.L_19:
        /*0048*/ 	.byte	0x04, 0x17
        /*004a*/ 	.short	(.L_21 - .L_20)
.L_20:
        /*004c*/ 	.word	0x00000000
        /*0050*/ 	.short	0x0003
        /*0052*/ 	.short	0x0018
        /*0054*/ 	.byte	0x00, 0xf4, 0x21, 0x00


	//----- nvinfo : EIATTR_KPARAM_INFO
	.align		4
.L_21:
        /*0058*/ 	.byte	0x04, 0x17
        /*005a*/ 	.short	(.L_23 - .L_22)
.L_22:
        /*005c*/ 	.word	0x00000000
        /*0060*/ 	.short	0x0002
        /*0062*/ 	.short	0x0010
        /*0064*/ 	.byte	0x00, 0xf4, 0x21, 0x00


	//----- nvinfo : EIATTR_KPARAM_INFO
	.align		4
.L_23:
        /*0068*/ 	.byte	0x04, 0x17
        /*006a*/ 	.short	(.L_25 - .L_24)
.L_24:
        /*006c*/ 	.word	0x00000000
        /*0070*/ 	.short	0x0001
        /*0072*/ 	.short	0x0008
        /*0074*/ 	.byte	0x00, 0xf4, 0x21, 0x00


	//----- nvinfo : EIATTR_KPARAM_INFO
	.align		4
.L_25:
        /*0078*/ 	.byte	0x04, 0x17
        /*007a*/ 	.short	(.L_27 - .L_26)
.L_26:
        /*007c*/ 	.word	0x00000000
        /*0080*/ 	.short	0x0000
        /*0082*/ 	.short	0x0000
        /*0084*/ 	.byte	0x00, 0xf4, 0x21, 0x00


	//----- nvinfo : EIATTR_SPARSE_MMA_MASK
	.align		4
.L_27:
        /*0088*/ 	.byte	0x03, 0x50
        /*008a*/ 	.short	0x0000


	//----- nvinfo : EIATTR_MAXREG_COUNT
	.align		4
        /*008c*/ 	.byte	0x03, 0x1b
        /*008e*/ 	.short	0x00ff


	//----- nvinfo : EIATTR_EXIT_INSTR_OFFSETS
	.align		4
        /*0090*/ 	.byte	0x04, 0x1c
        /*0092*/ 	.short	(.L_29 - .L_28)


	//   ....[0]....
.L_28:
        /*0094*/ 	.word	0x00000470


	//----- nvinfo : EIATTR_REQNTID
	.align		4
.L_29:
        /*0098*/ 	.byte	0x04, 0x10
        /*009a*/ 	.short	(.L_31 - .L_30)
.L_30:
        /*009c*/ 	.word	0x00000080
        /*00a0*/ 	.word	0x00000001
        /*00a4*/ 	.word	0x00000001


	//----- nvinfo : EIATTR_CBANK_PARAM_SIZE
	.align		4
.L_31:
        /*00a8*/ 	.byte	0x03, 0x19
        /*00aa*/ 	.short	0x003c


	//----- nvinfo : EIATTR_PARAM_CBANK
	.align		4
        /*00ac*/ 	.byte	0x04, 0x0a
        /*00ae*/ 	.short	(.L_33 - .L_32)
	.align		4
.L_32:
        /*00b0*/ 	.word	index@(.nv.constant0.triton_poi_fused__native_batch_norm_legit_no_training_convolution_relu_1)
        /*00b4*/ 	.short	0x0210
        /*00b6*/ 	.short	0x003c


	//----- nvinfo : EIATTR_SW_WAR
	.align		4
.L_33:
        /*00b8*/ 	.byte	0x04, 0x36
        /*00ba*/ 	.short	(.L_35 - .L_34)
.L_34:
        /*00bc*/ 	.word	0x00000008
.L_35:


//--------------------- .nv.callgraph             --------------------------
	.section	.nv.callgraph,"",@"SHT_CUDA_CALLGRAPH"
	.align	4
	.sectionentsize	8
	.align		4
        /*0000*/ 	.word	0x00000000
	.align		4
        /*0004*/ 	.word	0xffffffff
	.align		4
        /*0008*/ 	.word	0x00000000
	.align		4
        /*000c*/ 	.word	0xfffffffe
	.align		4
        /*0010*/ 	.word	0x00000000
	.align		4
        /*0014*/ 	.word	0xfffffffd
	.align		4
        /*0018*/ 	.word	0x00000000
	.align		4
        /*001c*/ 	.word	0xfffffffc


//--------------------- .nv.constant4             --------------------------
	.section	.nv.constant4,"a",@progbits
	.align	8
	.align		8
.nv.constant4:
        /*0000*/ 	.dword	_$_str
	.align		8
        /*0008*/ 	.dword	_$_str_$_2


//--------------------- .text.triton_poi_fused__native_batch_norm_legit_no_training_convolution_relu_1 --------------------------
	.section	.text.triton_poi_fused__native_batch_norm_legit_no_training_convolution_relu_1,"ax",@progbits
	.align	128
        .global         triton_poi_fused__native_batch_norm_legit_no_training_convolution_relu_1
        .type           triton_poi_fused__native_batch_norm_legit_no_training_convolution_relu_1,@function
        .size           triton_poi_fused__native_batch_norm_legit_no_training_convolution_relu_1,(.L_x_1 - triton_poi_fused__native_batch_norm_legit_no_training_convolution_relu_1)
        .other          triton_poi_fused__native_batch_norm_legit_no_training_convolution_relu_1,@"STO_CUDA_ENTRY STV_DEFAULT"
triton_poi_fused__native_batch_norm_legit_no_training_convolution_relu_1:
.text.triton_poi_fused__native_batch_norm_legit_no_training_convolution_relu_1:
[----:B------:R-:W-:Y:S01]  /*0000*/  LDC R1, c[0x0][0x28] ;  /* 0x00000a00ff017b82 */ /* 0x000fe20000000800 */
[----:B------:R-:W1:Y:S07]  /*0010*/  S2R R0, SR_TID.X ;  /* 0x0000000000007919 */ /* 0x000e6e0000002100 */
[----:B------:R-:W2:Y:S01]  /*0020*/  LDC.64 R20, c[0x0][0x228] ;  /* 0x00008a00ff147b82 */ /* 0x000ea20000000a00 */
[----:B------:R-:W-:Y:S01]  /*0030*/  ULDC.64 UR4, c[0x0][0x208] ;  /* 0x0000820000047ab9 */ /* 0x000fe20000000a00 */
[----:B------:R-:W3:Y:S06]  /*0040*/  S2R R5, SR_CTAID.X ;  /* 0x0000000000057919 */ /* 0x000eec0000002500 */
[----:B------:R-:W4:Y:S08]  /*0050*/  LDC.64 R16, c[0x0][0x218] ;  /* 0x00008600ff107b82 */ /* 0x000f300000000a00 */
[----:B------:R-:W5:Y:S08]  /*0060*/  LDC.64 R18, c[0x0][0x220] ;  /* 0x00008800ff127b82 */ /* 0x000f700000000a00 */
[----:B------:R-:W5:Y:S01]  /*0070*/  LDC.64 R12, c[0x0][0x230] ;  /* 0x00008c00ff0c7b82 */ /* 0x000f620000000a00 */
[----:B-1----:R-:W-:-:S07]  /*0080*/  SHF.L.U32 R0, R0, 0x2, RZ ;  /* 0x0000000200007819 */ /* 0x002fce00000006ff */
[----:B------:R-:W1:Y:S01]  /*0090*/  LDC.64 R8, c[0x0][0x238] ;  /* 0x00008e00ff087b82 */ /* 0x000e620000000a00 */
[----:B---3--:R-:W-:Y:S02]  /*00a0*/  SHF.R.S32.HI R3, RZ, 0x16, R5 ;  /* 0x00000016ff037819 */ /* 0x008fe40000011405 */
[----:B------:R-:W-:Y:S02]  /*00b0*/  LOP3.LUT R0, R0, 0x1fc, RZ, 0xc0, !PT ;  /* 0x000001fc00007812 */ /* 0x000fe400078ec0ff */
[----:B------:R-:W-:Y:S02]  /*00c0*/  SGXT R3, R3, 0x1 ;  /* 0x000000010303781a */ /* 0x000fe40000000200 */
[----:B------:R-:W-:-:S04]  /*00d0*/  LEA R0, R5, R0, 0x9 ;  /* 0x0000000005007211 */ /* 0x000fc800078e48ff */
[----:B------:R-:W-:-:S04]  /*00e0*/  LEA.HI R3, R3, R0, RZ, 0x8 ;  /* 0x0000000003037211 */ /* 0x000fc800078f40ff */
[----:B------:R-:W-:-:S04]  /*00f0*/  SHF.R.S32.HI R3, RZ, 0x8, R3 ;  /* 0x00000008ff037819 */ /* 0x000fc80000011403 */
[----:B------:R-:W-:-:S04]  /*0100*/  LEA.HI R2, R3, R3, RZ, 0x6 ;  /* 0x0000000303027211 */ /* 0x000fc800078f30ff */
[----:B------:R-:W-:-:S04]  /*0110*/  LOP3.LUT R2, R2, 0xffffffc0, RZ, 0xc0, !PT ;  /* 0xffffffc002027812 */ /* 0x000fc800078ec0ff */
[----:B------:R-:W-:Y:S02]  /*0120*/  IADD3 R15, R3, -R2, RZ ;  /* 0x80000002030f7210 */ /* 0x000fe40007ffe0ff */
[----:B------:R-:W3:Y:S03]  /*0130*/  LDC.64 R2, c[0x0][0x210] ;  /* 0x00008400ff027b82 */ /* 0x000ee60000000a00 */
[----:B--2---:R-:W-:-:S05]  /*0140*/  IMAD.WIDE R20, R15, 0x4, R20 ;  /* 0x000000040f147825 */ /* 0x004fca00078e0214 */
[----:B------:R2:W2:Y:S01]  /*0150*/  LDG.E.EL R10, desc[UR4][R20.64] ;  /* 0x00000004140a7981 */ /* 0x0004a2000c2e1900 */
[----:B----4-:R-:W-:-:S04]  /*0160*/  IMAD.WIDE R16, R15, 0x4, R16 ;  /* 0x000000040f107825 */ /* 0x010fc800078e0210 */
[----:B-----5:R-:W-:Y:S01]  /*0170*/  IMAD.WIDE R18, R15, 0x4, R18 ;  /* 0x000000040f127825 */ /* 0x020fe200078e0212 */
[----:B------:R4:W5:Y:S04]  /*0180*/  LDG.E.EL R11, desc[UR4][R16.64] ;  /* 0x00000004100b7981 */ /* 0x000968000c2e1900 */
[----:B------:R-:W5:Y:S01]  /*0190*/  LDG.E.EL R14, desc[UR4][R18.64] ;  /* 0x00000004120e7981 */ /* 0x000f62000c2e1900 */
[----:B---3--:R-:W-:-:S05]  /*01a0*/  IMAD.WIDE R2, R0, 0x4, R2 ;  /* 0x0000000400027825 */ /* 0x008fca00078e0202 */
[----:B------:R-:W5:Y:S01]  /*01b0*/  LDG.E.128 R4, desc[UR4][R2.64] ;  /* 0x0000000402047981 */ /* 0x000f62000c1e1d00 */
[----:B0-2---:R-:W-:-:S04]  /*01c0*/  IMAD.WIDE R20, R15, 0x4, R12 ;  /* 0x000000040f147825 */ /* 0x005fc800078e020c */
[----:B-1----:R-:W-:Y:S01]  /*01d0*/  IMAD.WIDE R22, R15, 0x4, R8 ;  /* 0x000000040f167825 */ /* 0x002fe200078e0208 */
[----:B------:R-:W2:Y:S01]  /*01e0*/  LDG.E.EL R12, desc[UR4][R20.64] ;  /* 0x00000004140c7981 */ /* 0x000ea2000c2e1900 */
[----:B----4-:R-:W-:Y:S01]  /*01f0*/  HFMA2.MMA R16, -RZ, RZ, 1.625, 0 ;  /* 0x3e800000ff107435 */ /* 0x010fe200000001ff */
[----:B------:R-:W0:Y:S02]  /*0200*/  LDC.64 R8, c[0x0][0x240] ;  /* 0x00009000ff087b82 */ /* 0x000e240000000a00 */
[----:B------:R-:W2:Y:S01]  /*0210*/  LDG.E.EL R13, desc[UR4][R22.64] ;  /* 0x00000004160d7981 */ /* 0x000ea2000c2e1900 */
[----:B------:R-:W-:-:S04]  /*0220*/  FADD R10, R10, 9.9999997473787516356e-06 ;  /* 0x3727c5ac0a0a7421 */ /* 0x000fc80000000000 */
[----:B------:R-:W1:Y:S02]  /*0230*/  MUFU.SQRT R15, R10 ;  /* 0x0000000a000f7308 */ /* 0x000e640000002000 */
[C---:B-1----:R-:W-:Y:S02]  /*0240*/  FSETP.GT.AND P0, PT, R15.reuse, 8.50705917302346158658e+37, PT ;  /* 0x7e8000000f00780b */ /* 0x042fe40003f04000 */
[----:B------:R-:W-:-:S11]  /*0250*/  FSETP.GEU.AND P1, PT, R15, 1.175494350822287508e-38, PT ;  /* 0x008000000f00780b */ /* 0x000fd60003f2e000 */
[----:B------:R-:W-:-:S04]  /*0260*/  @P0 FMUL R15, R15, 0.25 ;  /* 0x3e8000000f0f0820 */ /* 0x000fc80000400000 */
[----:B------:R-:W-:-:S06]  /*0270*/  @!P1 FMUL R15, R15, 16777216 ;  /* 0x4b8000000f0f9820 */ /* 0x000fcc0000400000 */
[----:B------:R-:W1:Y:S01]  /*0280*/  MUFU.RCP R15, R15 ;  /* 0x0000000f000f7308 */ /* 0x000e620000001000 */
[----:B------:R-:W-:Y:S01]  /*0290*/  FSEL R16, R16, 1, P0 ;  /* 0x3f80000010107808 */ /* 0x000fe20000000000 */
[--C-:B-----5:R-:W-:Y:S01]  /*02a0*/  FADD R4, R4, R11.reuse ;  /* 0x0000000b04047221 */ /* 0x120fe20000000000 */
[--C-:B------:R-:W-:Y:S01]  /*02b0*/  FADD R5, R5, R11.reuse ;  /* 0x0000000b05057221 */ /* 0x100fe20000000000 */
[--C-:B------:R-:W-:Y:S02]  /*02c0*/  FADD R6, R6, R11.reuse ;  /* 0x0000000b06067221 */ /* 0x100fe40000000000 */
[----:B------:R-:W-:Y:S01]  /*02d0*/  @!P1 FMUL R16, R16, 16777216 ;  /* 0x4b80000010109820 */ /* 0x000fe20000400000 */
[----:B------:R-:W-:Y:S01]  /*02e0*/  FADD R7, R7, R11 ;  /* 0x0000000b07077221 */ /* 0x000fe20000000000 */
[C---:B------:R-:W-:Y:S01]  /*02f0*/  FADD R11, -R14.reuse, R4 ;  /* 0x000000040e0b7221 */ /* 0x040fe20000000100 */
[C---:B------:R-:W-:Y:S02]  /*0300*/  FADD R17, -R14.reuse, R6 ;  /* 0x000000060e117221 */ /* 0x040fe40000000100 */
[C---:B------:R-:W-:Y:S01]  /*0310*/  FADD R19, -R14.reuse, R7 ;  /* 0x000000070e137221 */ /* 0x040fe20000000100 */
[----:B-1----:R-:W-:Y:S01]  /*0320*/  FMUL R16, R15, R16 ;  /* 0x000000100f107220 */ /* 0x002fe20000400000 */
[----:B------:R-:W-:-:S03]  /*0330*/  FADD R15, -R14, R5 ;  /* 0x000000050e0f7221 */ /* 0x000fc60000000100 */
[C---:B------:R-:W-:Y:S01]  /*0340*/  FMUL R11, R16.reuse, R11 ;  /* 0x0000000b100b7220 */ /* 0x040fe20000400000 */
[C---:B------:R-:W-:Y:S01]  /*0350*/  FMUL R14, R16.reuse, R15 ;  /* 0x0000000f100e7220 */ /* 0x040fe20000400000 */
[C---:B------:R-:W-:Y:S01]  /*0360*/  FMUL R10, R16.reuse, R17 ;  /* 0x00000011100a7220 */ /* 0x040fe20000400000 */
[----:B------:R-:W-:Y:S01]  /*0370*/  FMUL R16, R16, R19 ;  /* 0x0000001310107220 */ /* 0x000fe20000400000 */
[C-C-:B--2---:R-:W-:Y:S01]  /*0380*/  FFMA R11, R12.reuse, R11, R13.reuse ;  /* 0x0000000b0c0b7223 */ /* 0x144fe2000000000d */
[C-C-:B------:R-:W-:Y:S01]  /*0390*/  FFMA R14, R12.reuse, R14, R13.reuse ;  /* 0x0000000e0c0e7223 */ /* 0x140fe2000000000d */
[C-C-:B------:R-:W-:Y:S01]  /*03a0*/  FFMA R10, R12.reuse, R10, R13.reuse ;  /* 0x0000000a0c0a7223 */ /* 0x140fe2000000000d */
[----:B------:R-:W-:Y:S02]  /*03b0*/  FFMA R16, R12, R16, R13 ;  /* 0x000000100c107223 */ /* 0x000fe4000000000d */
[----:B------:R-:W-:Y:S02]  /*03c0*/  FSETP.GEU.AND P3, PT, R11, RZ, PT ;  /* 0x000000ff0b00720b */ /* 0x000fe40003f6e000 */
[----:B------:R-:W-:-:S02]  /*03d0*/  FSETP.GEU.AND P2, PT, R14, RZ, PT ;  /* 0x000000ff0e00720b */ /* 0x000fc40003f4e000 */
[----:B------:R-:W-:Y:S02]  /*03e0*/  FSETP.GEU.AND P1, PT, R10, RZ, PT ;  /* 0x000000ff0a00720b */ /* 0x000fe40003f2e000 */
[----:B------:R-:W-:Y:S01]  /*03f0*/  FSETP.GEU.AND P0, PT, R16, RZ, PT ;  /* 0x000000ff1000720b */ /* 0x000fe20003f0e000 */
[----:B0-----:R-:W-:Y:S01]  /*0400*/  IMAD.WIDE R12, R0, 0x4, R8 ;  /* 0x00000004000c7825 */ /* 0x001fe200078e0208 */
[----:B------:R-:W-:Y:S02]  /*0410*/  SEL R8, R11, RZ, P3 ;  /* 0x000000ff0b087207 */ /* 0x000fe40001800000 */
[----:B------:R-:W-:Y:S02]  /*0420*/  SEL R9, R14, RZ, P2 ;  /* 0x000000ff0e097207 */ /* 0x000fe40001000000 */
[----:B------:R-:W-:Y:S02]  /*0430*/  SEL R10, R10, RZ, P1 ;  /* 0x000000ff0a0a7207 */ /* 0x000fe40000800000 */
[----:B------:R-:W-:Y:S01]  /*0440*/  SEL R11, R16, RZ, P0 ;  /* 0x000000ff100b7207 */ /* 0x000fe20000000000 */
[----:B------:R-:W-:Y:S04]  /*0450*/  STG.E.128 desc[UR4][R2.64], R4 ;  /* 0x0000000402007986 */ /* 0x000fe8000c101d04 */
[----:B------:R-:W-:Y:S01]  /*0460*/  STG.E.128 desc[UR4][R12.64], R8 ;  /* 0x000000080c007986 */ /* 0x000fe2000c101d04 */
[----:B------:R-:W-:Y:S05]  /*0470*/  EXIT ;  /* 0x000000000000794d */ /* 0x000fea0003800000 */
.L_x_0:
[----:B------:R-:W-:-:S00]  /*0480*/  BRA `(.L_x_0) ;  /* 0xfffffffc00fc7947 */ /* 0x000fc0000383ffff */
[----:B------:R-:W-:-:S00]  /*0490*/  NOP ;  /* 0x0000000000007918 */ /* 0x000fc00000000000 */
        /* <DEDUP_REMOVED lines=14> */
.L_x_1:


//--------------------- .nv.global.init           --------------------------
	.section	.nv.global.init,"aw",@progbits
.nv.global.init:
	.type		_$_str,@object
	.size		_$_str,(_$_str_$_2 - _$_str)
_$_str:
        /*0000*/ 	.byte	0x5f, 0x5f, 0x43, 0x55, 0x44, 0x41, 0x5f, 0x46, 0x54, 0x5a, 0x00
	.type		_$_str_$_2,@object
	.size		_$_str_$_2,(.L_1 - _$_str_$_2)
_$_str_$_2:
        /*000b*/ 	.byte	0x5f, 0x5f, 0x43, 0x55, 0x44, 0x41, 0x5f, 0x50, 0x52, 0x45, 0x43, 0x5f, 0x53, 0x51, 0x52, 0x54
        /*001b*/ 	.byte	0x00
.L_1:


//--------------------- .nv.constant0.triton_poi_fused__native_batch_norm_legit_no_training_convolution_relu_1 --------------------------
	.section	.nv.constant0.triton_poi_fused__native_batch_norm_legit_no_training_convolution_relu_1,"a",@progbits
	.sectionflags	@""
	.align	4
.nv.constant0.triton_poi_fused__native_batch_norm_legit_no_training_convolution_relu_1:
	.zero		588
